//
// Generated by NVIDIA NVVM Compiler
//
// Compiler Build ID: CL-36424714
// Cuda compilation tools, release 13.0, V13.0.88
// Based on NVVM 20.0.0
//

.version 9.0
.target sm_100
.address_size 64

	// .globl	_Z15matrix_multiplyPfS_S_

.visible .entry _Z15matrix_multiplyPfS_S_(
	.param .u64 .ptr .align 1 _Z15matrix_multiplyPfS_S__param_0,
	.param .u64 .ptr .align 1 _Z15matrix_multiplyPfS_S__param_1,
	.param .u64 .ptr .align 1 _Z15matrix_multiplyPfS_S__param_2
)
{
	.reg .b32 	%r<11>;
	.reg .b32 	%f<49>;
	.reg .b64 	%rd<13>;

	ld.param.u64 	%rd1, [_Z15matrix_multiplyPfS_S__param_0];
	ld.param.u64 	%rd2, [_Z15matrix_multiplyPfS_S__param_1];
	ld.param.u64 	%rd3, [_Z15matrix_multiplyPfS_S__param_2];
	mov.u32 	%r1, %ctaid.y;
	mov.u32 	%r2, %ntid.y;
	mov.u32 	%r3, %tid.y;
	mad.lo.s32 	%r4, %r1, %r2, %r3;
	mov.u32 	%r5, %ctaid.x;
	mov.u32 	%r6, %ntid.x;
	mov.u32 	%r7, %tid.x;
	mad.lo.s32 	%r8, %r5, %r6, %r7;
	shl.b32 	%r9, %r4, 4;
	cvta.to.global.u64 	%rd4, %rd1;
	cvta.to.global.u64 	%rd5, %rd2;
	mul.wide.u32 	%rd6, %r9, 4;
	add.s64 	%rd7, %rd4, %rd6;
	ld.global.f32 	%f1, [%rd7];
	mul.wide.s32 	%rd8, %r8, 4;
	add.s64 	%rd9, %rd5, %rd8;
	ld.global.f32 	%f2, [%rd9];
	fma.rn.f32 	%f3, %f1, %f2, 0f00000000;
	ld.global.f32 	%f4, [%rd7+4];
	ld.global.f32 	%f5, [%rd9+64];
	fma.rn.f32 	%f6, %f4, %f5, %f3;
	ld.global.f32 	%f7, [%rd7+8];
	ld.global.f32 	%f8, [%rd9+128];
	fma.rn.f32 	%f9, %f7, %f8, %f6;
	ld.global.f32 	%f10, [%rd7+12];
	ld.global.f32 	%f11, [%rd9+192];
	fma.rn.f32 	%f12, %f10, %f11, %f9;
	ld.global.f32 	%f13, [%rd7+16];
	ld.global.f32 	%f14, [%rd9+256];
	fma.rn.f32 	%f15, %f13, %f14, %f12;
	ld.global.f32 	%f16, [%rd7+20];
	ld.global.f32 	%f17, [%rd9+320];
	fma.rn.f32 	%f18, %f16, %f17, %f15;
	ld.global.f32 	%f19, [%rd7+24];
	ld.global.f32 	%f20, [%rd9+384];
	fma.rn.f32 	%f21, %f19, %f20, %f18;
	ld.global.f32 	%f22, [%rd7+28];
	ld.global.f32 	%f23, [%rd9+448];
	fma.rn.f32 	%f24, %f22, %f23, %f21;
	ld.global.f32 	%f25, [%rd7+32];
	ld.global.f32 	%f26, [%rd9+512];
	fma.rn.f32 	%f27, %f25, %f26, %f24;
	ld.global.f32 	%f28, [%rd7+36];
	ld.global.f32 	%f29, [%rd9+576];
	fma.rn.f32 	%f30, %f28, %f29, %f27;
	ld.global.f32 	%f31, [%rd7+40];
	ld.global.f32 	%f32, [%rd9+640];
	fma.rn.f32 	%f33, %f31, %f32, %f30;
	ld.global.f32 	%f34, [%rd7+44];
	ld.global.f32 	%f35, [%rd9+704];
	fma.rn.f32 	%f36, %f34, %f35, %f33;
	ld.global.f32 	%f37, [%rd7+48];
	ld.global.f32 	%f38, [%rd9+768];
	fma.rn.f32 	%f39, %f37, %f38, %f36;
	ld.global.f32 	%f40, [%rd7+52];
	ld.global.f32 	%f41, [%rd9+832];
	fma.rn.f32 	%f42, %f40, %f41, %f39;
	ld.global.f32 	%f43, [%rd7+56];
	ld.global.f32 	%f44, [%rd9+896];
	fma.rn.f32 	%f45, %f43, %f44, %f42;
	ld.global.f32 	%f46, [%rd7+60];
	ld.global.f32 	%f47, [%rd9+960];
	fma.rn.f32 	%f48, %f46, %f47, %f45;
	cvta.to.global.u64 	%rd10, %rd3;
	add.s32 	%r10, %r9, %r8;
	mul.wide.s32 	%rd11, %r10, 4;
	add.s64 	%rd12, %rd10, %rd11;
	st.global.f32 	[%rd12], %f48;
	ret;

}


// ===== COMPILED SASS (sm_100) =====

	.target	sm_100

	.elftype	@"ET_EXEC"


//--------------------- .note.nv.tkinfo           --------------------------
	.section	.note.nv.tkinfo,"",@"SHT_NOTE"
	.sectionflags	@"SHF_NOTE_NV_TKINFO"
	.tkinfo
        /*0018*/ 	.word	0x00000002
        /*0030*/ 	.string	""
        /*0030*/ 	.string	"ptxas"
        /*0030*/ 	.string	"Cuda compilation tools, release 13.0, V13.0.88"
        /*0030*/ 	.string	"Build cuda_13.0.r13.0/compiler.36424714_0"
        /*0030*/ 	.string	"-arch sm_100 -m 64 "



//--------------------- .note.nv.cuinfo           --------------------------
	.section	.note.nv.cuinfo,"",@"SHT_NOTE"
	.sectionflags	@"SHF_NOTE_NV_CUINFO"
        /*0018*/ 	.short	0x0002
        /*001a*/ 	.short	0x0064
        /*001c*/ 	.short	0x0082
	.zero		2


//--------------------- .nv.info                  --------------------------
	.section	.nv.info,"",@"SHT_CUDA_INFO"
	.align	4


	//----- nvinfo : EIATTR_REGCOUNT
	.align		4
        /*0000*/ 	.byte	0x04, 0x2f
        /*0002*/ 	.short	(.L_1 - .L_0)
	.align		4
.L_0:
        /*0004*/ 	.word	index@(_Z15matrix_multiplyPfS_S_)
        /*0008*/ 	.word	0x00000020


	//----- nvinfo : EIATTR_FRAME_SIZE
	.align		4
.L_1:
        /*000c*/ 	.byte	0x04, 0x11
        /*000e*/ 	.short	(.L_3 - .L_2)
	.align		4
.L_2:
        /*0010*/ 	.word	index@(_Z15matrix_multiplyPfS_S_)
        /*0014*/ 	.word	0x00000000


	//----- nvinfo : EIATTR_MIN_STACK_SIZE
	.align		4
.L_3:
        /*0018*/ 	.byte	0x04, 0x12
        /*001a*/ 	.short	(.L_5 - .L_4)
	.align		4
.L_4:
        /*001c*/ 	.word	index@(_Z15matrix_multiplyPfS_S_)
        /*0020*/ 	.word	0x00000000
.L_5:


//--------------------- .nv.compat                --------------------------
	.section	.nv.compat,"",@"SHT_CUDA_COMPAT_INFO"
	.align	4
        /*0000*/ 	.byte	0x02, 0x09, 0x00, 0x00, 0x02, 0x02, 0x01, 0x00, 0x02, 0x05, 0x05, 0x00, 0x03, 0x07, 0x01, 0x01
        /*0010*/ 	.byte	0x02, 0x03, 0x00, 0x00, 0x02, 0x06, 0x01, 0x00, 0x04, 0x0b, 0x08, 0x00, 0x09, 0x00, 0x00, 0x00
        /*0020*/ 	.byte	0x00, 0x00, 0x00, 0x00


//--------------------- .nv.info._Z15matrix_multiplyPfS_S_ --------------------------
	.section	.nv.info._Z15matrix_multiplyPfS_S_,"",@"SHT_CUDA_INFO"
	.sectionflags	@""
	.align	4


	//----- nvinfo : EIATTR_CUDA_API_VERSION
	.align		4
        /*0000*/ 	.byte	0x04, 0x37
        /*0002*/ 	.short	(.L_7 - .L_6)
.L_6:
        /*0004*/ 	.word	0x00000082


	//----- nvinfo : EIATTR_KPARAM_INFO
	.align		4
.L_7:
        /*0008*/ 	.byte	0x04, 0x17
        /*000a*/ 	.short	(.L_9 - .L_8)
.L_8:
        /*000c*/ 	.word	0x00000000
        /*0010*/ 	.short	0x0002
        /*0012*/ 	.short	0x0010
        /*0014*/ 	.byte	0x00, 0xf5, 0x21, 0x00


	//----- nvinfo : EIATTR_KPARAM_INFO
	.align		4
.L_9:
        /*0018*/ 	.byte	0x04, 0x17
        /*001a*/ 	.short	(.L_11 - .L_10)
.L_10:
        /*001c*/ 	.word	0x00000000
        /*0020*/ 	.short	0x0001
        /*0022*/ 	.short	0x0008
        /*0024*/ 	.byte	0x00, 0xf5, 0x21, 0x00


	//----- nvinfo : EIATTR_KPARAM_INFO
	.align		4
.L_11:
        /*0028*/ 	.byte	0x04, 0x17
        /*002a*/ 	.short	(.L_13 - .L_12)
.L_12:
        /*002c*/ 	.word	0x00000000
        /*0030*/ 	.short	0x0000
        /*0032*/ 	.short	0x0000
        /*0034*/ 	.byte	0x00, 0xf5, 0x21, 0x00


	//----- nvinfo : EIATTR_SPARSE_MMA_MASK
	.align		4
.L_13:
        /*0038*/ 	.byte	0x03, 0x50
        /*003a*/ 	.short	0x0000


	//----- nvinfo : EIATTR_MAXREG_COUNT
	.align		4
        /*003c*/ 	.byte	0x03, 0x1b
        /*003e*/ 	.short	0x00ff


	//----- nvinfo : EIATTR_MERCURY_ISA_VERSION
	.align		4
        /*0040*/ 	.byte	0x03, 0x5f
        /*0042*/ 	.short	0x0101


	//----- nvinfo : EIATTR_VRC_CTA_INIT_COUNT
	.align		4
        /*0044*/ 	.byte	0x02, 0x4a
	.zero		1
	.zero		1


	//----- nvinfo : EIATTR_EXIT_INSTR_OFFSETS
	.align		4
        /*0048*/ 	.byte	0x04, 0x1c
        /*004a*/ 	.short	(.L_15 - .L_14)


	//   ....[0]....
.L_14:
        /*004c*/ 	.word	0x00000430


	//----- nvinfo : EIATTR_CBANK_PARAM_SIZE
	.align		4
.L_15:
        /*0050*/ 	.byte	0x03, 0x19
        /*0052*/ 	.short	0x0018


	//----- nvinfo : EIATTR_PARAM_CBANK
	.align		4
        /*0054*/ 	.byte	0x04, 0x0a
        /*0056*/ 	.short	(.L_17 - .L_16)
	.align		4
.L_16:
        /*0058*/ 	.word	index@(.nv.constant0._Z15matrix_multiplyPfS_S_)
        /*005c*/ 	.short	0x0380
        /*005e*/ 	.short	0x0018


	//----- nvinfo : EIATTR_SW_WAR
	.align		4
.L_17:
        /*0060*/ 	.byte	0x04, 0x36
        /*0062*/ 	.short	(.L_19 - .L_18)
.L_18:
        /*0064*/ 	.word	0x00000008
.L_19:


//--------------------- .nv.callgraph             --------------------------
	.section	.nv.callgraph,"",@"SHT_CUDA_CALLGRAPH"
	.align	4
	.sectionentsize	8
	.align		4
        /*0000*/ 	.word	0x00000000
	.align		4
        /*0004*/ 	.word	0xffffffff
	.align		4
        /*0008*/ 	.word	0x00000000
	.align		4
        /*000c*/ 	.word	0xfffffffe
	.align		4
        /*0010*/ 	.word	0x00000000
	.align		4
        /*0014*/ 	.word	0xfffffffd
	.align		4
        /*0018*/ 	.word	0x00000000
	.align		4
        /*001c*/ 	.word	0xfffffffc


//--------------------- .text._Z15matrix_multiplyPfS_S_ --------------------------
	.section	.text._Z15matrix_multiplyPfS_S_,"ax",@progbits
	.align	128
        .global         _Z15matrix_multiplyPfS_S_
        .type           _Z15matrix_multiplyPfS_S_,@function
        .size           _Z15matrix_multiplyPfS_S_,(.L_x_1 - _Z15matrix_multiplyPfS_S_)
        .other          _Z15matrix_multiplyPfS_S_,@"STO_CUDA_ENTRY STV_DEFAULT"
_Z15matrix_multiplyPfS_S_:
.text._Z15matrix_multiplyPfS_S_:
[----:B------:R-:W-:Y:S01]  /*0000*/  LDC R1, c[0x0][0x37c] ;  /* 0x0000df00ff017b82 */ /* 0x000fe20000000800 */
[----:B------:R-:W0:Y:S07]  /*0010*/  S2R R7, SR_TID.Y ;  /* 0x0000000000077919 */ /* 0x000e2e0000002200 */
[----:B------:R-:W0:Y:S01]  /*0020*/  S2UR UR6, SR_CTAID.Y ;  /* 0x00000000000679c3 */ /* 0x000e220000002600 */
[----:B------:R-:W1:Y:S01]  /*0030*/  LDCU.64 UR4, c[0x0][0x358] ;  /* 0x00006b00ff0477ac */ /* 0x000e620008000a00 */
[----:B------:R-:W2:Y:S06]  /*0040*/  S2R R0, SR_TID.X ;  /* 0x0000000000007919 */ /* 0x000eac0000002100 */
[----:B------:R-:W0:Y:S08]  /*0050*/  LDC R8, c[0x0][0x364] ;  /* 0x0000d900ff087b82 */ /* 0x000e300000000800 */
[----:B------:R-:W2:Y:S08]  /*0060*/  S2UR UR7, SR_CTAID.X ;  /* 0x00000000000779c3 */ /* 0x000eb00000002500 */
[----:B------:R-:W2:Y:S08]  /*0070*/  LDC R9, c[0x0][0x360] ;  /* 0x0000d800ff097b82 */ /* 0x000eb00000000800 */
[----:B------:R-:W3:Y:S01]  /*0080*/  LDC.64 R2, c[0x0][0x380] ;  /* 0x0000e000ff027b82 */ /* 0x000ee20000000a00 */
[----:B0-----:R-:W-:-:S05]  /*0090*/  IMAD R8, R8, UR6, R7 ;  /* 0x0000000608087c24 */ /* 0x001fca000f8e0207 */
[----:B------:R-:W-:Y:S02]  /*00a0*/  SHF.L.U32 R8, R8, 0x4, RZ ;  /* 0x0000000408087819 */ /* 0x000fe400000006ff */
[----:B------:R-:W0:Y:S01]  /*00b0*/  LDC.64 R4, c[0x0][0x388] ;  /* 0x0000e200ff047b82 */ /* 0x000e220000000a00 */
[----:B--2---:R-:W-:Y:S02]  /*00c0*/  IMAD R9, R9, UR7, R0 ;  /* 0x0000000709097c24 */ /* 0x004fe4000f8e0200 */
[----:B---3--:R-:W-:-:S05]  /*00d0*/  IMAD.WIDE.U32 R2, R8, 0x4, R2 ;  /* 0x0000000408027825 */ /* 0x008fca00078e0002 */
[----:B-1----:R-:W2:Y:S01]  /*00e0*/  LDG.E R0, desc[UR4][R2.64] ;  /* 0x0000000402007981 */ /* 0x002ea2000c1e1900 */
[----:B0-----:R-:W-:-:S03]  /*00f0*/  IMAD.WIDE R4, R9, 0x4, R4 ;  /* 0x0000000409047825 */ /* 0x001fc600078e0204 */
[----:B------:R-:W3:Y:S04]  /*0100*/  LDG.E R13, desc[UR4][R2.64+0x4] ;  /* 0x00000404020d7981 */ /* 0x000ee8000c1e1900 */
[----:B------:R-:W2:Y:S04]  /*0110*/  LDG.E R11, desc[UR4][R4.64] ;  /* 0x00000004040b7981 */ /* 0x000ea8000c1e1900 */
[----:B------:R-:W3:Y:S04]  /*0120*/  LDG.E R24, desc[UR4][R4.64+0x40] ;  /* 0x0000400404187981 */ /* 0x000ee8000c1e1900 */
[----:B------:R-:W4:Y:S04]  /*0130*/  LDG.E R15, desc[UR4][R2.64+0x8] ;  /* 0x00000804020f7981 */ /* 0x000f28000c1e1900 */
[----:B------:R-:W4:Y:S04]  /*0140*/  LDG.E R12, desc[UR4][R4.64+0x80] ;  /* 0x00008004040c7981 */ /* 0x000f28000c1e1900 */
[----:B------:R-:W5:Y:S04]  /*0150*/  LDG.E R14, desc[UR4][R2.64+0xc] ;  /* 0x00000c04020e7981 */ /* 0x000f68000c1e1900 */
        /* <DEDUP_REMOVED lines=12> */
[----:B------:R-:W5:Y:S01]  /*0220*/  LDG.E R26, desc[UR4][R2.64+0x3c] ;  /* 0x00003c04021a7981 */ /* 0x000f62000c1e1900 */
[----:B--2---:R-:W-:-:S03]  /*0230*/  FFMA R10, R0, R11, RZ ;  /* 0x0000000b000a7223 */ /* 0x004fc600000000ff */
[----:B------:R-:W2:Y:S04]  /*0240*/  LDG.E R0, desc[UR4][R2.64+0x24] ;  /* 0x0000240402007981 */ /* 0x000ea8000c1e1900 */
[----:B------:R-:W2:Y:S01]  /*0250*/  LDG.E R11, desc[UR4][R4.64+0x240] ;  /* 0x00024004040b7981 */ /* 0x000ea2000c1e1900 */
[----:B---3--:R-:W-:-:S03]  /*0260*/  FFMA R24, R13, R24, R10 ;  /* 0x000000180d187223 */ /* 0x008fc6000000000a */
[----:B------:R-:W3:Y:S04]  /*0270*/  LDG.E R10, desc[UR4][R2.64+0x28] ;  /* 0x00002804020a7981 */ /* 0x000ee8000c1e1900 */
[----:B------:R-:W3:Y:S01]  /*0280*/  LDG.E R13, desc[UR4][R4.64+0x280] ;  /* 0x00028004040d7981 */ /* 0x000ee2000c1e1900 */
[----:B----4-:R-:W-:-:S03]  /*0290*/  FFMA R27, R15, R12, R24 ;  /* 0x0000000c0f1b7223 */ /* 0x010fc60000000018 */
[----:B------:R-:W4:Y:S04]  /*02a0*/  LDG.E R12, desc[UR4][R2.64+0x2c] ;  /* 0x00002c04020c7981 */ /* 0x000f28000c1e1900 */
[----:B------:R-:W4:Y:S01]  /*02b0*/  LDG.E R15, desc[UR4][R4.64+0x2c0] ;  /* 0x0002c004040f7981 */ /* 0x000f22000c1e1900 */
[----:B-----5:R-:W-:-:S03]  /*02c0*/  FFMA R27, R14, R17, R27 ;  /* 0x000000110e1b7223 */ /* 0x020fc6000000001b */
[----:B------:R-:W5:Y:S04]  /*02d0*/  LDG.E R14, desc[UR4][R2.64+0x30] ;  /* 0x00003004020e7981 */ /* 0x000f68000c1e1900 */
[----:B------:R-:W5:Y:S01]  /*02e0*/  LDG.E R17, desc[UR4][R4.64+0x300] ;  /* 0x0003000404117981 */ /* 0x000f62000c1e1900 */
[----:B------:R-:W-:-:S03]  /*02f0*/  FFMA R28, R22, R25, R27 ;  /* 0x00000019161c7223 */ /* 0x000fc6000000001b */
[----:B------:R-:W5:Y:S04]  /*0300*/  LDG.E R24, desc[UR4][R2.64+0x34] ;  /* 0x0000340402187981 */ /* 0x000f68000c1e1900 */
[----:B------:R-:W5:Y:S04]  /*0310*/  LDG.E R25, desc[UR4][R4.64+0x340] ;  /* 0x0003400404197981 */ /* 0x000f68000c1e1900 */
[----:B------:R-:W5:Y:S04]  /*0320*/  LDG.E R22, desc[UR4][R2.64+0x38] ;  /* 0x0000380402167981 */ /* 0x000f68000c1e1900 */
[----:B------:R-:W5:Y:S01]  /*0330*/  LDG.E R27, desc[UR4][R4.64+0x3c0] ;  /* 0x0003c004041b7981 */ /* 0x000f62000c1e1900 */
[----:B------:R-:W-:-:S04]  /*0340*/  FFMA R7, R6, R7, R28 ;  /* 0x0000000706077223 */ /* 0x000fc8000000001c */
[----:B------:R-:W-:-:S04]  /*0350*/  FFMA R7, R16, R19, R7 ;  /* 0x0000001310077223 */ /* 0x000fc80000000007 */
[----:B------:R-:W-:-:S04]  /*0360*/  FFMA R7, R18, R21, R7 ;  /* 0x0000001512077223 */ /* 0x000fc80000000007 */
[----:B------:R-:W-:Y:S02]  /*0370*/  FFMA R23, R20, R23, R7 ;  /* 0x0000001714177223 */ /* 0x000fe40000000007 */
[----:B------:R-:W0:Y:S01]  /*0380*/  LDC.64 R6, c[0x0][0x390] ;  /* 0x0000e400ff067b82 */ /* 0x000e220000000a00 */
[----:B------:R-:W-:-:S05]  /*0390*/  IADD3 R9, PT, PT, R9, R8, RZ ;  /* 0x0000000809097210 */ /* 0x000fca0007ffe0ff */
[----:B0-----:R-:W-:-:S04]  /*03a0*/  IMAD.WIDE R6, R9, 0x4, R6 ;  /* 0x0000000409067825 */ /* 0x001fc800078e0206 */
[----:B--2---:R-:W-:-:S04]  /*03b0*/  FFMA R11, R0, R11, R23 ;  /* 0x0000000b000b7223 */ /* 0x004fc80000000017 */
[----:B---3--:R-:W-:-:S04]  /*03c0*/  FFMA R11, R10, R13, R11 ;  /* 0x0000000d0a0b7223 */ /* 0x008fc8000000000b */
[----:B----4-:R-:W-:-:S04]  /*03d0*/  FFMA R11, R12, R15, R11 ;  /* 0x0000000f0c0b7223 */ /* 0x010fc8000000000b */
[----:B-----5:R-:W-:-:S04]  /*03e0*/  FFMA R11, R14, R17, R11 ;  /* 0x000000110e0b7223 */ /* 0x020fc8000000000b */
[----:B------:R-:W-:-:S04]  /*03f0*/  FFMA R11, R24, R25, R11 ;  /* 0x00000019180b7223 */ /* 0x000fc8000000000b */
[----:B------:R-:W-:-:S04]  /*0400*/  FFMA R11, R22, R29, R11 ;  /* 0x0000001d160b7223 */ /* 0x000fc8000000000b */
[----:B------:R-:W-:-:S05]  /*0410*/  FFMA R11, R26, R27, R11 ;  /* 0x0000001b1a0b7223 */ /* 0x000fca000000000b */
[----:B------:R-:W-:Y:S01]  /*0420*/  STG.E desc[UR4][R6.64], R11 ;  /* 0x0000000b06007986 */ /* 0x000fe2000c101904 */
[----:B------:R-:W-:Y:S05]  /*0430*/  EXIT ;  /* 0x000000000000794d */ /* 0x000fea0003800000 */
.L_x_0:
[----:B------:R-:W-:-:S00]  /*0440*/  BRA `(.L_x_0) ;  /* 0xfffffffc00fc7947 */ /* 0x000fc0000383ffff */
[----:B------:R-:W-:-:S00]  /*0450*/  NOP ;  /* 0x0000000000007918 */ /* 0x000fc00000000000 */
        /* <DEDUP_REMOVED lines=10> */
.L_x_1:


//--------------------- .nv.shared.reserved.0     --------------------------
	.section	.nv.shared.reserved.0,"aw",@nobits
	.weak		__nv_reservedSMEM_offset_0_alias
	.size		__nv_reservedSMEM_offset_0_alias, 0, 64
	.other		__nv_reservedSMEM_offset_0_alias,@"STO_CUDA_RESERVED_SHARED STV_DEFAULT"
__nv_reservedSMEM_offset_0_alias:
	.zero		0
	.zero		64


//--------------------- .nv.constant0._Z15matrix_multiplyPfS_S_ --------------------------
	.section	.nv.constant0._Z15matrix_multiplyPfS_S_,"a",@progbits
	.sectionflags	@""
	.align	4
.nv.constant0._Z15matrix_multiplyPfS_S_:
	.zero		920


//--------------------- SYMBOLS --------------------------

	.type		.nv.reservedSmem.offset0,@object
	.size		.nv.reservedSmem.offset0,0x4
